//
// Generated by NVIDIA NVVM Compiler
//
// Compiler Build ID: CL-36424714
// Cuda compilation tools, release 13.0, V13.0.88
// Based on NVVM 20.0.0
//

.version 9.0
.target sm_100
.address_size 64

	// .globl	_Z12ising_kernelPdPiS0_S0_i

.visible .entry _Z12ising_kernelPdPiS0_S0_i(
	.param .u64 .ptr .align 1 _Z12ising_kernelPdPiS0_S0_i_param_0,
	.param .u64 .ptr .align 1 _Z12ising_kernelPdPiS0_S0_i_param_1,
	.param .u64 .ptr .align 1 _Z12ising_kernelPdPiS0_S0_i_param_2,
	.param .u64 .ptr .align 1 _Z12ising_kernelPdPiS0_S0_i_param_3,
	.param .u32 _Z12ising_kernelPdPiS0_S0_i_param_4
)
{
	.reg .pred 	%p<2>;
	.reg .b32 	%r<10>;
	.reg .b64 	%rd<11>;

	ld.param.u64 	%rd1, [_Z12ising_kernelPdPiS0_S0_i_param_1];
	ld.param.u64 	%rd2, [_Z12ising_kernelPdPiS0_S0_i_param_2];
	ld.param.u32 	%r2, [_Z12ising_kernelPdPiS0_S0_i_param_4];
	mov.u32 	%r3, %ctaid.x;
	mov.u32 	%r4, %ntid.x;
	mov.u32 	%r5, %tid.x;
	mad.lo.s32 	%r1, %r3, %r4, %r5;
	mul.lo.s32 	%r6, %r2, %r2;
	setp.ge.s32 	%p1, %r1, %r6;
	@%p1 bra 	$L__BB0_2;
	rem.s32 	%r7, %r1, %r2;
	cvta.to.global.u64 	%rd3, %rd1;
	cvta.to.global.u64 	%rd4, %rd2;
	sub.s32 	%r8, %r1, %r7;
	cvt.s64.s32 	%rd5, %r8;
	cvt.s64.s32 	%rd6, %r7;
	add.s64 	%rd7, %rd5, %rd6;
	shl.b64 	%rd8, %rd7, 2;
	add.s64 	%rd9, %rd3, %rd8;
	ld.global.u32 	%r9, [%rd9];
	add.s64 	%rd10, %rd4, %rd8;
	st.global.u32 	[%rd10], %r9;
$L__BB0_2:
	ret;

}


// ===== COMPILED SASS (sm_100) =====

	.target	sm_100

	.elftype	@"ET_EXEC"


//--------------------- .note.nv.tkinfo           --------------------------
	.section	.note.nv.tkinfo,"",@"SHT_NOTE"
	.sectionflags	@"SHF_NOTE_NV_TKINFO"
	.tkinfo
        /*0018*/ 	.word	0x00000002
        /*0030*/ 	.string	""
        /*0030*/ 	.string	"ptxas"
        /*0030*/ 	.string	"Cuda compilation tools, release 13.0, V13.0.88"
        /*0030*/ 	.string	"Build cuda_13.0.r13.0/compiler.36424714_0"
        /*0030*/ 	.string	"-arch sm_100 -m 64 "



//--------------------- .note.nv.cuinfo           --------------------------
	.section	.note.nv.cuinfo,"",@"SHT_NOTE"
	.sectionflags	@"SHF_NOTE_NV_CUINFO"
        /*0018*/ 	.short	0x0002
        /*001a*/ 	.short	0x0064
        /*001c*/ 	.short	0x0082
	.zero		2


//--------------------- .nv.info                  --------------------------
	.section	.nv.info,"",@"SHT_CUDA_INFO"
	.align	4


	//----- nvinfo : EIATTR_REGCOUNT
	.align		4
        /*0000*/ 	.byte	0x04, 0x2f
        /*0002*/ 	.short	(.L_1 - .L_0)
	.align		4
.L_0:
        /*0004*/ 	.word	index@(_Z12ising_kernelPdPiS0_S0_i)
        /*0008*/ 	.word	0x0000000b


	//----- nvinfo : EIATTR_FRAME_SIZE
	.align		4
.L_1:
        /*000c*/ 	.byte	0x04, 0x11
        /*000e*/ 	.short	(.L_3 - .L_2)
	.align		4
.L_2:
        /*0010*/ 	.word	index@(_Z12ising_kernelPdPiS0_S0_i)
        /*0014*/ 	.word	0x00000000


	//----- nvinfo : EIATTR_MIN_STACK_SIZE
	.align		4
.L_3:
        /*0018*/ 	.byte	0x04, 0x12
        /*001a*/ 	.short	(.L_5 - .L_4)
	.align		4
.L_4:
        /*001c*/ 	.word	index@(_Z12ising_kernelPdPiS0_S0_i)
        /*0020*/ 	.word	0x00000000
.L_5:


//--------------------- .nv.compat                --------------------------
	.section	.nv.compat,"",@"SHT_CUDA_COMPAT_INFO"
	.align	4
        /*0000*/ 	.byte	0x02, 0x09, 0x00, 0x00, 0x02, 0x02, 0x01, 0x00, 0x02, 0x05, 0x05, 0x00, 0x03, 0x07, 0x01, 0x01
        /*0010*/ 	.byte	0x02, 0x03, 0x00, 0x00, 0x02, 0x06, 0x01, 0x00, 0x04, 0x0b, 0x08, 0x00, 0x09, 0x00, 0x00, 0x00
        /*0020*/ 	.byte	0x00, 0x00, 0x00, 0x00


//--------------------- .nv.info._Z12ising_kernelPdPiS0_S0_i --------------------------
	.section	.nv.info._Z12ising_kernelPdPiS0_S0_i,"",@"SHT_CUDA_INFO"
	.sectionflags	@""
	.align	4


	//----- nvinfo : EIATTR_CUDA_API_VERSION
	.align		4
        /*0000*/ 	.byte	0x04, 0x37
        /*0002*/ 	.short	(.L_7 - .L_6)
.L_6:
        /*0004*/ 	.word	0x00000082


	//----- nvinfo : EIATTR_KPARAM_INFO
	.align		4
.L_7:
        /*0008*/ 	.byte	0x04, 0x17
        /*000a*/ 	.short	(.L_9 - .L_8)
.L_8:
        /*000c*/ 	.word	0x00000000
        /*0010*/ 	.short	0x0004
        /*0012*/ 	.short	0x0020
        /*0014*/ 	.byte	0x00, 0xf0, 0x11, 0x00


	//----- nvinfo : EIATTR_KPARAM_INFO
	.align		4
.L_9:
        /*0018*/ 	.byte	0x04, 0x17
        /*001a*/ 	.short	(.L_11 - .L_10)
.L_10:
        /*001c*/ 	.word	0x00000000
        /*0020*/ 	.short	0x0003
        /*0022*/ 	.short	0x0018
        /*0024*/ 	.byte	0x00, 0xf5, 0x21, 0x00


	//----- nvinfo : EIATTR_KPARAM_INFO
	.align		4
.L_11:
        /*0028*/ 	.byte	0x04, 0x17
        /*002a*/ 	.short	(.L_13 - .L_12)
.L_12:
        /*002c*/ 	.word	0x00000000
        /*0030*/ 	.short	0x0002
        /*0032*/ 	.short	0x0010
        /*0034*/ 	.byte	0x00, 0xf5, 0x21, 0x00


	//----- nvinfo : EIATTR_KPARAM_INFO
	.align		4
.L_13:
        /*0038*/ 	.byte	0x04, 0x17
        /*003a*/ 	.short	(.L_15 - .L_14)
.L_14:
        /*003c*/ 	.word	0x00000000
        /*0040*/ 	.short	0x0001
        /*0042*/ 	.short	0x0008
        /*0044*/ 	.byte	0x00, 0xf5, 0x21, 0x00


	//----- nvinfo : EIATTR_KPARAM_INFO
	.align		4
.L_15:
        /*0048*/ 	.byte	0x04, 0x17
        /*004a*/ 	.short	(.L_17 - .L_16)
.L_16:
        /*004c*/ 	.word	0x00000000
        /*0050*/ 	.short	0x0000
        /*0052*/ 	.short	0x0000
        /*0054*/ 	.byte	0x00, 0xf5, 0x21, 0x00


	//----- nvinfo : EIATTR_SPARSE_MMA_MASK
	.align		4
.L_17:
        /*0058*/ 	.byte	0x03, 0x50
        /*005a*/ 	.short	0x0000


	//----- nvinfo : EIATTR_MAXREG_COUNT
	.align		4
        /*005c*/ 	.byte	0x03, 0x1b
        /*005e*/ 	.short	0x00ff


	//----- nvinfo : EIATTR_MERCURY_ISA_VERSION
	.align		4
        /*0060*/ 	.byte	0x03, 0x5f
        /*0062*/ 	.short	0x0101


	//----- nvinfo : EIATTR_VRC_CTA_INIT_COUNT
	.align		4
        /*0064*/ 	.byte	0x02, 0x4a
	.zero		1
	.zero		1


	//----- nvinfo : EIATTR_EXIT_INSTR_OFFSETS
	.align		4
        /*0068*/ 	.byte	0x04, 0x1c
        /*006a*/ 	.short	(.L_19 - .L_18)


	//   ....[0]....
.L_18:
        /*006c*/ 	.word	0x00000080


	//   ....[1]....
        /*0070*/ 	.word	0x000002e0


	//----- nvinfo : EIATTR_CBANK_PARAM_SIZE
	.align		4
.L_19:
        /*0074*/ 	.byte	0x03, 0x19
        /*0076*/ 	.short	0x0024


	//----- nvinfo : EIATTR_PARAM_CBANK
	.align		4
        /*0078*/ 	.byte	0x04, 0x0a
        /*007a*/ 	.short	(.L_21 - .L_20)
	.align		4
.L_20:
        /*007c*/ 	.word	index@(.nv.constant0._Z12ising_kernelPdPiS0_S0_i)
        /*0080*/ 	.short	0x0380
        /*0082*/ 	.short	0x0024


	//----- nvinfo : EIATTR_SW_WAR
	.align		4
.L_21:
        /*0084*/ 	.byte	0x04, 0x36
        /*0086*/ 	.short	(.L_23 - .L_22)
.L_22:
        /*0088*/ 	.word	0x00000008
.L_23:


//--------------------- .nv.callgraph             --------------------------
	.section	.nv.callgraph,"",@"SHT_CUDA_CALLGRAPH"
	.align	4
	.sectionentsize	8
	.align		4
        /*0000*/ 	.word	0x00000000
	.align		4
        /*0004*/ 	.word	0xffffffff
	.align		4
        /*0008*/ 	.word	0x00000000
	.align		4
        /*000c*/ 	.word	0xfffffffe
	.align		4
        /*0010*/ 	.word	0x00000000
	.align		4
        /*0014*/ 	.word	0xfffffffd
	.align		4
        /*0018*/ 	.word	0x00000000
	.align		4
        /*001c*/ 	.word	0xfffffffc


//--------------------- .text._Z12ising_kernelPdPiS0_S0_i --------------------------
	.section	.text._Z12ising_kernelPdPiS0_S0_i,"ax",@progbits
	.align	128
        .global         _Z12ising_kernelPdPiS0_S0_i
        .type           _Z12ising_kernelPdPiS0_S0_i,@function
        .size           _Z12ising_kernelPdPiS0_S0_i,(.L_x_1 - _Z12ising_kernelPdPiS0_S0_i)
        .other          _Z12ising_kernelPdPiS0_S0_i,@"STO_CUDA_ENTRY STV_DEFAULT"
_Z12ising_kernelPdPiS0_S0_i:
.text._Z12ising_kernelPdPiS0_S0_i:
[----:B------:R-:W-:Y:S01]  /*0000*/  LDC R1, c[0x0][0x37c] ;  /* 0x0000df00ff017b82 */ /* 0x000fe20000000800 */
[----:B------:R-:W0:Y:S07]  /*0010*/  S2R R3, SR_TID.X ;  /* 0x0000000000037919 */ /* 0x000e2e0000002100 */
[----:B------:R-:W0:Y:S08]  /*0020*/  S2UR UR4, SR_CTAID.X ;  /* 0x00000000000479c3 */ /* 0x000e300000002500 */
[----:B------:R-:W0:Y:S08]  /*0030*/  LDC R0, c[0x0][0x360] ;  /* 0x0000d800ff007b82 */ /* 0x000e300000000800 */
[----:B------:R-:W1:Y:S01]  /*0040*/  LDC R8, c[0x0][0x3a0] ;  /* 0x0000e800ff087b82 */ /* 0x000e620000000800 */
[----:B0-----:R-:W-:-:S02]  /*0050*/  IMAD R0, R0, UR4, R3 ;  /* 0x0000000400007c24 */ /* 0x001fc4000f8e0203 */
[----:B-1----:R-:W-:-:S05]  /*0060*/  IMAD R3, R8, R8, RZ ;  /* 0x0000000808037224 */ /* 0x002fca00078e02ff */
[----:B------:R-:W-:-:S13]  /*0070*/  ISETP.GE.AND P0, PT, R0, R3, PT ;  /* 0x000000030000720c */ /* 0x000fda0003f06270 */
[----:B------:R-:W-:Y:S05]  /*0080*/  @P0 EXIT ;  /* 0x000000000000094d */ /* 0x000fea0003800000 */
[----:B------:R-:W-:Y:S01]  /*0090*/  IABS R6, R8 ;  /* 0x0000000800067213 */ /* 0x000fe20000000000 */
[----:B------:R-:W0:Y:S01]  /*00a0*/  LDCU.64 UR6, c[0x0][0x388] ;  /* 0x00007100ff0677ac */ /* 0x000e220008000a00 */
[----:B------:R-:W-:Y:S02]  /*00b0*/  IABS R7, R0 ;  /* 0x0000000000077213 */ /* 0x000fe40000000000 */
[----:B------:R-:W1:Y:S01]  /*00c0*/  I2F.RP R4, R6 ;  /* 0x0000000600047306 */ /* 0x000e620000209400 */
[----:B------:R-:W-:Y:S01]  /*00d0*/  ISETP.GE.AND P2, PT, R0, RZ, PT ;  /* 0x000000ff0000720c */ /* 0x000fe20003f46270 */
[----:B------:R-:W2:Y:S06]  /*00e0*/  LDCU.64 UR4, c[0x0][0x358] ;  /* 0x00006b00ff0477ac */ /* 0x000eac0008000a00 */
[----:B-1----:R-:W1:Y:S02]  /*00f0*/  MUFU.RCP R4, R4 ;  /* 0x0000000400047308 */ /* 0x002e640000001000 */
[----:B-1----:R-:W-:-:S06]  /*0100*/  VIADD R2, R4, 0xffffffe ;  /* 0x0ffffffe04027836 */ /* 0x002fcc0000000000 */
[----:B------:R1:W3:Y:S02]  /*0110*/  F2I.FTZ.U32.TRUNC.NTZ R3, R2 ;  /* 0x0000000200037305 */ /* 0x0002e4000021f000 */
[----:B-1----:R-:W-:Y:S02]  /*0120*/  IMAD.MOV.U32 R2, RZ, RZ, RZ ;  /* 0x000000ffff027224 */ /* 0x002fe400078e00ff */
[----:B---3--:R-:W-:-:S04]  /*0130*/  IMAD.MOV R5, RZ, RZ, -R3 ;  /* 0x000000ffff057224 */ /* 0x008fc800078e0a03 */
[----:B------:R-:W-:-:S04]  /*0140*/  IMAD R5, R5, R6, RZ ;  /* 0x0000000605057224 */ /* 0x000fc800078e02ff */
[----:B------:R-:W-:-:S04]  /*0150*/  IMAD.HI.U32 R3, R3, R5, R2 ;  /* 0x0000000503037227 */ /* 0x000fc800078e0002 */
[----:B------:R-:W-:-:S04]  /*0160*/  IMAD.MOV.U32 R5, RZ, RZ, R7 ;  /* 0x000000ffff057224 */ /* 0x000fc800078e0007 */
[----:B------:R-:W-:-:S04]  /*0170*/  IMAD.HI.U32 R3, R3, R5, RZ ;  /* 0x0000000503037227 */ /* 0x000fc800078e00ff */
[----:B------:R-:W-:-:S04]  /*0180*/  IMAD.MOV R3, RZ, RZ, -R3 ;  /* 0x000000ffff037224 */ /* 0x000fc800078e0a03 */
[----:B------:R-:W-:-:S05]  /*0190*/  IMAD R3, R6, R3, R5 ;  /* 0x0000000306037224 */ /* 0x000fca00078e0205 */
[----:B------:R-:W-:-:S13]  /*01a0*/  ISETP.GT.U32.AND P0, PT, R6, R3, PT ;  /* 0x000000030600720c */ /* 0x000fda0003f04070 */
[----:B------:R-:W-:Y:S01]  /*01b0*/  @!P0 IMAD.IADD R3, R3, 0x1, -R6 ;  /* 0x0000000103038824 */ /* 0x000fe200078e0a06 */
[----:B------:R-:W-:-:S04]  /*01c0*/  ISETP.NE.AND P0, PT, R8, RZ, PT ;  /* 0x000000ff0800720c */ /* 0x000fc80003f05270 */
[----:B------:R-:W-:-:S13]  /*01d0*/  ISETP.GT.U32.AND P1, PT, R6, R3, PT ;  /* 0x000000030600720c */ /* 0x000fda0003f24070 */
[----:B------:R-:W-:-:S04]  /*01e0*/  @!P1 IMAD.IADD R3, R3, 0x1, -R6 ;  /* 0x0000000103039824 */ /* 0x000fc800078e0a06 */
[----:B------:R-:W-:Y:S01]  /*01f0*/  @!P2 IMAD.MOV R3, RZ, RZ, -R3 ;  /* 0x000000ffff03a224 */ /* 0x000fe200078e0a03 */
[----:B------:R-:W-:-:S04]  /*0200*/  @!P0 LOP3.LUT R3, RZ, R8, RZ, 0x33, !PT ;  /* 0x00000008ff038212 */ /* 0x000fc800078e33ff */
[--C-:B------:R-:W-:Y:S01]  /*0210*/  SHF.R.S32.HI R5, RZ, 0x1f, R3.reuse ;  /* 0x0000001fff057819 */ /* 0x100fe20000011403 */
[----:B------:R-:W-:-:S05]  /*0220*/  IMAD.IADD R0, R0, 0x1, -R3 ;  /* 0x0000000100007824 */ /* 0x000fca00078e0a03 */
[----:B------:R-:W-:-:S04]  /*0230*/  IADD3 R3, P0, PT, R3, R0, RZ ;  /* 0x0000000003037210 */ /* 0x000fc80007f1e0ff */
[----:B------:R-:W-:Y:S01]  /*0240*/  LEA.HI.X.SX32 R0, R0, R5, 0x1, P0 ;  /* 0x0000000500007211 */ /* 0x000fe200000f0eff */
[----:B------:R-:W-:-:S03]  /*0250*/  IMAD.SHL.U32 R4, R3, 0x4, RZ ;  /* 0x0000000403047824 */ /* 0x000fc600078e00ff */
[----:B------:R-:W-:Y:S02]  /*0260*/  SHF.L.U64.HI R0, R3, 0x2, R0 ;  /* 0x0000000203007819 */ /* 0x000fe40000010200 */
[----:B0-----:R-:W-:-:S04]  /*0270*/  IADD3 R2, P0, PT, R4, UR6, RZ ;  /* 0x0000000604027c10 */ /* 0x001fc8000ff1e0ff */
[----:B------:R-:W-:Y:S01]  /*0280*/  IADD3.X R3, PT, PT, R0, UR7, RZ, P0, !PT ;  /* 0x0000000700037c10 */ /* 0x000fe200087fe4ff */
[----:B------:R-:W0:Y:S05]  /*0290*/  LDCU.64 UR6, c[0x0][0x390] ;  /* 0x00007200ff0677ac */ /* 0x000e2a0008000a00 */
[----:B--2---:R-:W2:Y:S01]  /*02a0*/  LDG.E R3, desc[UR4][R2.64] ;  /* 0x0000000402037981 */ /* 0x004ea2000c1e1900 */
[----:B0-----:R-:W-:-:S04]  /*02b0*/  IADD3 R4, P0, PT, R4, UR6, RZ ;  /* 0x0000000604047c10 */ /* 0x001fc8000ff1e0ff */
[----:B------:R-:W-:-:S05]  /*02c0*/  IADD3.X R5, PT, PT, R0, UR7, RZ, P0, !PT ;  /* 0x0000000700057c10 */ /* 0x000fca00087fe4ff */
[----:B--2---:R-:W-:Y:S01]  /*02d0*/  STG.E desc[UR4][R4.64], R3 ;  /* 0x0000000304007986 */ /* 0x004fe2000c101904 */
[----:B------:R-:W-:Y:S05]  /*02e0*/  EXIT ;  /* 0x000000000000794d */ /* 0x000fea0003800000 */
.L_x_0:
[----:B------:R-:W-:-:S00]  /*02f0*/  BRA `(.L_x_0) ;  /* 0xfffffffc00fc7947 */ /* 0x000fc0000383ffff */
[----:B------:R-:W-:-:S00]  /*0300*/  NOP ;  /* 0x0000000000007918 */ /* 0x000fc00000000000 */
[----:B------:R-:W-:-:S00]  /*0310*/  NOP ;  /* 0x0000000000007918 */ /* 0x000fc00000000000 */
[----:B------:R-:W-:-:S00]  /*0320*/  NOP ;  /* 0x0000000000007918 */ /* 0x000fc00000000000 */
[----:B------:R-:W-:-:S00]  /*0330*/  NOP ;  /* 0x0000000000007918 */ /* 0x000fc00000000000 */
[----:B------:R-:W-:-:S00]  /*0340*/  NOP ;  /* 0x0000000000007918 */ /* 0x000fc00000000000 */
[----:B------:R-:W-:-:S00]  /*0350*/  NOP ;  /* 0x0000000000007918 */ /* 0x000fc00000000000 */
[----:B------:R-:W-:-:S00]  /*0360*/  NOP ;  /* 0x0000000000007918 */ /* 0x000fc00000000000 */
[----:B------:R-:W-:-:S00]  /*0370*/  NOP ;  /* 0x0000000000007918 */ /* 0x000fc00000000000 */
.L_x_1:


//--------------------- .nv.shared.reserved.0     --------------------------
	.section	.nv.shared.reserved.0,"aw",@nobits
	.weak		__nv_reservedSMEM_offset_0_alias
	.size		__nv_reservedSMEM_offset_0_alias, 0, 64
	.other		__nv_reservedSMEM_offset_0_alias,@"STO_CUDA_RESERVED_SHARED STV_DEFAULT"
__nv_reservedSMEM_offset_0_alias:
	.zero		0
	.zero		64


//--------------------- .nv.constant0._Z12ising_kernelPdPiS0_S0_i --------------------------
	.section	.nv.constant0._Z12ising_kernelPdPiS0_S0_i,"a",@progbits
	.sectionflags	@""
	.align	4
.nv.constant0._Z12ising_kernelPdPiS0_S0_i:
	.zero		932


//--------------------- SYMBOLS --------------------------

	.type		.nv.reservedSmem.offset0,@object
	.size		.nv.reservedSmem.offset0,0x4
